//
// Generated by NVIDIA NVVM Compiler
//
// Compiler Build ID: CL-36424714
// Cuda compilation tools, release 13.0, V13.0.88
// Based on NVVM 20.0.0
//

.version 9.0
.target sm_100
.address_size 64

	// .globl	_Z14matrixFunctionPKfS0_Pfi

.visible .entry _Z14matrixFunctionPKfS0_Pfi(
	.param .u64 .ptr .align 1 _Z14matrixFunctionPKfS0_Pfi_param_0,
	.param .u64 .ptr .align 1 _Z14matrixFunctionPKfS0_Pfi_param_1,
	.param .u64 .ptr .align 1 _Z14matrixFunctionPKfS0_Pfi_param_2,
	.param .u32 _Z14matrixFunctionPKfS0_Pfi_param_3
)
{
	.reg .pred 	%p<2>;
	.reg .b32 	%r<14>;
	.reg .b32 	%f<4>;
	.reg .b64 	%rd<11>;

	ld.param.u64 	%rd1, [_Z14matrixFunctionPKfS0_Pfi_param_0];
	ld.param.u64 	%rd2, [_Z14matrixFunctionPKfS0_Pfi_param_1];
	ld.param.u64 	%rd3, [_Z14matrixFunctionPKfS0_Pfi_param_2];
	ld.param.u32 	%r4, [_Z14matrixFunctionPKfS0_Pfi_param_3];
	mov.u32 	%r5, %ctaid.x;
	mov.u32 	%r6, %ntid.x;
	mov.u32 	%r7, %tid.x;
	mad.lo.s32 	%r1, %r5, %r6, %r7;
	mov.u32 	%r8, %ctaid.y;
	mov.u32 	%r9, %ntid.y;
	mov.u32 	%r10, %tid.y;
	mad.lo.s32 	%r11, %r8, %r9, %r10;
	max.s32 	%r12, %r1, %r11;
	setp.ge.s32 	%p1, %r12, %r4;
	@%p1 bra 	$L__BB0_2;
	cvta.to.global.u64 	%rd4, %rd1;
	cvta.to.global.u64 	%rd5, %rd2;
	cvta.to.global.u64 	%rd6, %rd3;
	mad.lo.s32 	%r13, %r4, %r11, %r1;
	mul.wide.s32 	%rd7, %r13, 4;
	add.s64 	%rd8, %rd4, %rd7;
	ld.global.f32 	%f1, [%rd8];
	add.s64 	%rd9, %rd5, %rd7;
	ld.global.f32 	%f2, [%rd9];
	fma.rn.f32 	%f3, %f2, 0f40000000, %f1;
	add.s64 	%rd10, %rd6, %rd7;
	st.global.f32 	[%rd10], %f3;
$L__BB0_2:
	ret;

}


// ===== COMPILED SASS (sm_100) =====

	.target	sm_100

	.elftype	@"ET_EXEC"


//--------------------- .note.nv.tkinfo           --------------------------
	.section	.note.nv.tkinfo,"",@"SHT_NOTE"
	.sectionflags	@"SHF_NOTE_NV_TKINFO"
	.tkinfo
        /*0018*/ 	.word	0x00000002
        /*0030*/ 	.string	""
        /*0030*/ 	.string	"ptxas"
        /*0030*/ 	.string	"Cuda compilation tools, release 13.0, V13.0.88"
        /*0030*/ 	.string	"Build cuda_13.0.r13.0/compiler.36424714_0"
        /*0030*/ 	.string	"-arch sm_100 -m 64 "



//--------------------- .note.nv.cuinfo           --------------------------
	.section	.note.nv.cuinfo,"",@"SHT_NOTE"
	.sectionflags	@"SHF_NOTE_NV_CUINFO"
        /*0018*/ 	.short	0x0002
        /*001a*/ 	.short	0x0064
        /*001c*/ 	.short	0x0082
	.zero		2


//--------------------- .nv.info                  --------------------------
	.section	.nv.info,"",@"SHT_CUDA_INFO"
	.align	4


	//----- nvinfo : EIATTR_REGCOUNT
	.align		4
        /*0000*/ 	.byte	0x04, 0x2f
        /*0002*/ 	.short	(.L_1 - .L_0)
	.align		4
.L_0:
        /*0004*/ 	.word	index@(_Z14matrixFunctionPKfS0_Pfi)
        /*0008*/ 	.word	0x0000000c


	//----- nvinfo : EIATTR_FRAME_SIZE
	.align		4
.L_1:
        /*000c*/ 	.byte	0x04, 0x11
        /*000e*/ 	.short	(.L_3 - .L_2)
	.align		4
.L_2:
        /*0010*/ 	.word	index@(_Z14matrixFunctionPKfS0_Pfi)
        /*0014*/ 	.word	0x00000000


	//----- nvinfo : EIATTR_MIN_STACK_SIZE
	.align		4
.L_3:
        /*0018*/ 	.byte	0x04, 0x12
        /*001a*/ 	.short	(.L_5 - .L_4)
	.align		4
.L_4:
        /*001c*/ 	.word	index@(_Z14matrixFunctionPKfS0_Pfi)
        /*0020*/ 	.word	0x00000000
.L_5:


//--------------------- .nv.compat                --------------------------
	.section	.nv.compat,"",@"SHT_CUDA_COMPAT_INFO"
	.align	4
        /*0000*/ 	.byte	0x02, 0x09, 0x00, 0x00, 0x02, 0x02, 0x01, 0x00, 0x02, 0x05, 0x05, 0x00, 0x03, 0x07, 0x01, 0x01
        /*0010*/ 	.byte	0x02, 0x03, 0x00, 0x00, 0x02, 0x06, 0x01, 0x00, 0x04, 0x0b, 0x08, 0x00, 0x09, 0x00, 0x00, 0x00
        /*0020*/ 	.byte	0x00, 0x00, 0x00, 0x00


//--------------------- .nv.info._Z14matrixFunctionPKfS0_Pfi --------------------------
	.section	.nv.info._Z14matrixFunctionPKfS0_Pfi,"",@"SHT_CUDA_INFO"
	.sectionflags	@""
	.align	4


	//----- nvinfo : EIATTR_CUDA_API_VERSION
	.align		4
        /*0000*/ 	.byte	0x04, 0x37
        /*0002*/ 	.short	(.L_7 - .L_6)
.L_6:
        /*0004*/ 	.word	0x00000082


	//----- nvinfo : EIATTR_KPARAM_INFO
	.align		4
.L_7:
        /*0008*/ 	.byte	0x04, 0x17
        /*000a*/ 	.short	(.L_9 - .L_8)
.L_8:
        /*000c*/ 	.word	0x00000000
        /*0010*/ 	.short	0x0003
        /*0012*/ 	.short	0x0018
        /*0014*/ 	.byte	0x00, 0xf0, 0x11, 0x00


	//----- nvinfo : EIATTR_KPARAM_INFO
	.align		4
.L_9:
        /*0018*/ 	.byte	0x04, 0x17
        /*001a*/ 	.short	(.L_11 - .L_10)
.L_10:
        /*001c*/ 	.word	0x00000000
        /*0020*/ 	.short	0x0002
        /*0022*/ 	.short	0x0010
        /*0024*/ 	.byte	0x00, 0xf5, 0x21, 0x00


	//----- nvinfo : EIATTR_KPARAM_INFO
	.align		4
.L_11:
        /*0028*/ 	.byte	0x04, 0x17
        /*002a*/ 	.short	(.L_13 - .L_12)
.L_12:
        /*002c*/ 	.word	0x00000000
        /*0030*/ 	.short	0x0001
        /*0032*/ 	.short	0x0008
        /*0034*/ 	.byte	0x00, 0xf5, 0x21, 0x00


	//----- nvinfo : EIATTR_KPARAM_INFO
	.align		4
.L_13:
        /*0038*/ 	.byte	0x04, 0x17
        /*003a*/ 	.short	(.L_15 - .L_14)
.L_14:
        /*003c*/ 	.word	0x00000000
        /*0040*/ 	.short	0x0000
        /*0042*/ 	.short	0x0000
        /*0044*/ 	.byte	0x00, 0xf5, 0x21, 0x00


	//----- nvinfo : EIATTR_SPARSE_MMA_MASK
	.align		4
.L_15:
        /*0048*/ 	.byte	0x03, 0x50
        /*004a*/ 	.short	0x0000


	//----- nvinfo : EIATTR_MAXREG_COUNT
	.align		4
        /*004c*/ 	.byte	0x03, 0x1b
        /*004e*/ 	.short	0x00ff


	//----- nvinfo : EIATTR_MERCURY_ISA_VERSION
	.align		4
        /*0050*/ 	.byte	0x03, 0x5f
        /*0052*/ 	.short	0x0101


	//----- nvinfo : EIATTR_VRC_CTA_INIT_COUNT
	.align		4
        /*0054*/ 	.byte	0x02, 0x4a
	.zero		1
	.zero		1


	//----- nvinfo : EIATTR_EXIT_INSTR_OFFSETS
	.align		4
        /*0058*/ 	.byte	0x04, 0x1c
        /*005a*/ 	.short	(.L_17 - .L_16)


	//   ....[0]....
.L_16:
        /*005c*/ 	.word	0x000000c0


	//   ....[1]....
        /*0060*/ 	.word	0x00000190


	//----- nvinfo : EIATTR_CBANK_PARAM_SIZE
	.align		4
.L_17:
        /*0064*/ 	.byte	0x03, 0x19
        /*0066*/ 	.short	0x001c


	//----- nvinfo : EIATTR_PARAM_CBANK
	.align		4
        /*0068*/ 	.byte	0x04, 0x0a
        /*006a*/ 	.short	(.L_19 - .L_18)
	.align		4
.L_18:
        /*006c*/ 	.word	index@(.nv.constant0._Z14matrixFunctionPKfS0_Pfi)
        /*0070*/ 	.short	0x0380
        /*0072*/ 	.short	0x001c


	//----- nvinfo : EIATTR_SW_WAR
	.align		4
.L_19:
        /*0074*/ 	.byte	0x04, 0x36
        /*0076*/ 	.short	(.L_21 - .L_20)
.L_20:
        /*0078*/ 	.word	0x00000008
.L_21:


//--------------------- .nv.callgraph             --------------------------
	.section	.nv.callgraph,"",@"SHT_CUDA_CALLGRAPH"
	.align	4
	.sectionentsize	8
	.align		4
        /*0000*/ 	.word	0x00000000
	.align		4
        /*0004*/ 	.word	0xffffffff
	.align		4
        /*0008*/ 	.word	0x00000000
	.align		4
        /*000c*/ 	.word	0xfffffffe
	.align		4
        /*0010*/ 	.word	0x00000000
	.align		4
        /*0014*/ 	.word	0xfffffffd
	.align		4
        /*0018*/ 	.word	0x00000000
	.align		4
        /*001c*/ 	.word	0xfffffffc


//--------------------- .text._Z14matrixFunctionPKfS0_Pfi --------------------------
	.section	.text._Z14matrixFunctionPKfS0_Pfi,"ax",@progbits
	.align	128
        .global         _Z14matrixFunctionPKfS0_Pfi
        .type           _Z14matrixFunctionPKfS0_Pfi,@function
        .size           _Z14matrixFunctionPKfS0_Pfi,(.L_x_1 - _Z14matrixFunctionPKfS0_Pfi)
        .other          _Z14matrixFunctionPKfS0_Pfi,@"STO_CUDA_ENTRY STV_DEFAULT"
_Z14matrixFunctionPKfS0_Pfi:
.text._Z14matrixFunctionPKfS0_Pfi:
[----:B------:R-:W-:Y:S01]  /*0000*/  LDC R1, c[0x0][0x37c] ;  /* 0x0000df00ff017b82 */ /* 0x000fe20000000800 */
[----:B------:R-:W0:Y:S07]  /*0010*/  S2R R3, SR_TID.X ;  /* 0x0000000000037919 */ /* 0x000e2e0000002100 */
[----:B------:R-:W0:Y:S01]  /*0020*/  LDC R0, c[0x0][0x360] ;  /* 0x0000d800ff007b82 */ /* 0x000e220000000800 */
[----:B------:R-:W1:Y:S01]  /*0030*/  LDCU UR6, c[0x0][0x398] ;  /* 0x00007300ff0677ac */ /* 0x000e620008000800 */
[----:B------:R-:W2:Y:S06]  /*0040*/  S2R R2, SR_TID.Y ;  /* 0x0000000000027919 */ /* 0x000eac0000002200 */
[----:B------:R-:W0:Y:S08]  /*0050*/  S2UR UR4, SR_CTAID.X ;  /* 0x00000000000479c3 */ /* 0x000e300000002500 */
[----:B------:R-:W2:Y:S08]  /*0060*/  S2UR UR5, SR_CTAID.Y ;  /* 0x00000000000579c3 */ /* 0x000eb00000002600 */
[----:B------:R-:W2:Y:S01]  /*0070*/  LDC R7, c[0x0][0x364] ;  /* 0x0000d900ff077b82 */ /* 0x000ea20000000800 */
[----:B0-----:R-:W-:-:S02]  /*0080*/  IMAD R0, R0, UR4, R3 ;  /* 0x0000000400007c24 */ /* 0x001fc4000f8e0203 */
[----:B--2---:R-:W-:-:S05]  /*0090*/  IMAD R7, R7, UR5, R2 ;  /* 0x0000000507077c24 */ /* 0x004fca000f8e0202 */
[----:B------:R-:W-:-:S04]  /*00a0*/  VIMNMX R2, PT, PT, R0, R7, !PT ;  /* 0x0000000700027248 */ /* 0x000fc80007fe0100 */
[----:B-1----:R-:W-:-:S13]  /*00b0*/  ISETP.GE.AND P0, PT, R2, UR6, PT ;  /* 0x0000000602007c0c */ /* 0x002fda000bf06270 */
[----:B------:R-:W-:Y:S05]  /*00c0*/  @P0 EXIT ;  /* 0x000000000000094d */ /* 0x000fea0003800000 */
[----:B------:R-:W0:Y:S01]  /*00d0*/  LDC.64 R2, c[0x0][0x380] ;  /* 0x0000e000ff027b82 */ /* 0x000e220000000a00 */
[----:B------:R-:W1:Y:S01]  /*00e0*/  LDCU.64 UR4, c[0x0][0x358] ;  /* 0x00006b00ff0477ac */ /* 0x000e620008000a00 */
[----:B------:R-:W-:-:S06]  /*00f0*/  IMAD R9, R7, UR6, R0 ;  /* 0x0000000607097c24 */ /* 0x000fcc000f8e0200 */
[----:B------:R-:W2:Y:S08]  /*0100*/  LDC.64 R4, c[0x0][0x388] ;  /* 0x0000e200ff047b82 */ /* 0x000eb00000000a00 */
[----:B------:R-:W3:Y:S01]  /*0110*/  LDC.64 R6, c[0x0][0x390] ;  /* 0x0000e400ff067b82 */ /* 0x000ee20000000a00 */
[----:B0-----:R-:W-:-:S06]  /*0120*/  IMAD.WIDE R2, R9, 0x4, R2 ;  /* 0x0000000409027825 */ /* 0x001fcc00078e0202 */
[----:B-1----:R-:W4:Y:S01]  /*0130*/  LDG.E R2, desc[UR4][R2.64] ;  /* 0x0000000402027981 */ /* 0x002f22000c1e1900 */
[----:B--2---:R-:W-:-:S06]  /*0140*/  IMAD.WIDE R4, R9, 0x4, R4 ;  /* 0x0000000409047825 */ /* 0x004fcc00078e0204 */
[----:B------:R-:W4:Y:S01]  /*0150*/  LDG.E R5, desc[UR4][R4.64] ;  /* 0x0000000404057981 */ /* 0x000f22000c1e1900 */
[----:B---3--:R-:W-:-:S04]  /*0160*/  IMAD.WIDE R6, R9, 0x4, R6 ;  /* 0x0000000409067825 */ /* 0x008fc800078e0206 */
[----:B----4-:R-:W-:-:S05]  /*0170*/  FFMA R9, R5, 2, R2 ;  /* 0x4000000005097823 */ /* 0x010fca0000000002 */
[----:B------:R-:W-:Y:S01]  /*0180*/  STG.E desc[UR4][R6.64], R9 ;  /* 0x0000000906007986 */ /* 0x000fe2000c101904 */
[----:B------:R-:W-:Y:S05]  /*0190*/  EXIT ;  /* 0x000000000000794d */ /* 0x000fea0003800000 */
.L_x_0:
[----:B------:R-:W-:-:S00]  /*01a0*/  BRA `(.L_x_0) ;  /* 0xfffffffc00fc7947 */ /* 0x000fc0000383ffff */
[----:B------:R-:W-:-:S00]  /*01b0*/  NOP ;  /* 0x0000000000007918 */ /* 0x000fc00000000000 */
        /* <DEDUP_REMOVED lines=12> */
.L_x_1:


//--------------------- .nv.shared.reserved.0     --------------------------
	.section	.nv.shared.reserved.0,"aw",@nobits
	.weak		__nv_reservedSMEM_offset_0_alias
	.size		__nv_reservedSMEM_offset_0_alias, 0, 64
	.other		__nv_reservedSMEM_offset_0_alias,@"STO_CUDA_RESERVED_SHARED STV_DEFAULT"
__nv_reservedSMEM_offset_0_alias:
	.zero		0
	.zero		64


//--------------------- .nv.constant0._Z14matrixFunctionPKfS0_Pfi --------------------------
	.section	.nv.constant0._Z14matrixFunctionPKfS0_Pfi,"a",@progbits
	.sectionflags	@""
	.align	4
.nv.constant0._Z14matrixFunctionPKfS0_Pfi:
	.zero		924


//--------------------- SYMBOLS --------------------------

	.type		.nv.reservedSmem.offset0,@object
	.size		.nv.reservedSmem.offset0,0x4
